	.headerflags	@"EF_CUDA_TEXMODE_UNIFIED EF_CUDA_64BIT_ADDRESS EF_CUDA_ACCELERATORS EF_CUDA_SM90 EF_CUDA_VIRTUAL_SM(EF_CUDA_SM90)"
	.elftype	@"ET_EXEC"


//--------------------- .nv.info                  --------------------------
	.section	.nv.info,"",@"SHT_CUDA_INFO"
	.align	4


	//----- nvinfo : EIATTR_REGCOUNT
	.align		4
        /*0000*/ 	.byte	0x04, 0x2f
        /*0002*/ 	.short	(.L_3 - .L_2)
	.align		4
.L_2:
        /*0004*/ 	.word	index@(triton_poi_fused__native_batch_norm_legit_no_training_relu_2)
        /*0008*/ 	.word	0x00000014


	//----- nvinfo : EIATTR_MIN_STACK_SIZE
	.align		4
.L_3:
        /*000c*/ 	.byte	0x04, 0x12
        /*000e*/ 	.short	(.L_5 - .L_4)
	.align		4
.L_4:
        /*0010*/ 	.word	index@(triton_poi_fused__native_batch_norm_legit_no_training_relu_2)
        /*0014*/ 	.word	0x00000000


	//----- nvinfo : EIATTR_FRAME_SIZE
	.align		4
.L_5:
        /*0018*/ 	.byte	0x04, 0x11
        /*001a*/ 	.short	(.L_7 - .L_6)
	.align		4
.L_6:
        /*001c*/ 	.word	index@(triton_poi_fused__native_batch_norm_legit_no_training_relu_2)
        /*0020*/ 	.word	0x00000000


	//----- nvinfo : EIATTR_MIN_STACK_SIZE
	.align		4
.L_7:
        /*0024*/ 	.byte	0x04, 0x12
        /*0026*/ 	.short	(.L_9 - .L_8)
	.align		4
.L_8:
        /*0028*/ 	.word	index@(triton_poi_fused__native_batch_norm_legit_no_training_relu_2)
        /*002c*/ 	.word	0x00000000
.L_9:


//--------------------- .nv.info.triton_poi_fused__native_batch_norm_legit_no_training_relu_2 --------------------------
	.section	.nv.info.triton_poi_fused__native_batch_norm_legit_no_training_relu_2,"",@"SHT_CUDA_INFO"
	.sectionflags	@""
	.align	4


	//----- nvinfo : EIATTR_CUDA_API_VERSION
	.align		4
        /*0000*/ 	.byte	0x04, 0x37
        /*0002*/ 	.short	(.L_11 - .L_10)
.L_10:
        /*0004*/ 	.word	0x0000007c


	//----- nvinfo : EIATTR_KPARAM_INFO
	.align		4
.L_11:
        /*0008*/ 	.byte	0x04, 0x17
        /*000a*/ 	.short	(.L_13 - .L_12)
.L_12:
        /*000c*/ 	.word	0x00000000
        /*0010*/ 	.short	0x0006
        /*0012*/ 	.short	0x0030
        /*0014*/ 	.byte	0x00, 0xf0, 0x11, 0x00


	//----- nvinfo : EIATTR_KPARAM_INFO
	.align		4
.L_13:
        /*0018*/ 	.byte	0x04, 0x17
        /*001a*/ 	.short	(.L_15 - .L_14)
.L_14:
        /*001c*/ 	.word	0x00000000
        /*0020*/ 	.short	0x0005
        /*0022*/ 	.short	0x0028
        /*0024*/ 	.byte	0x00, 0xf4, 0x21, 0x00


	//----- nvinfo : EIATTR_KPARAM_INFO
	.align		4
.L_15:
        /*0028*/ 	.byte	0x04, 0x17
        /*002a*/ 	.short	(.L_17 - .L_16)
.L_16:
        /*002c*/ 	.word	0x00000000
        /*0030*/ 	.short	0x0004
        /*0032*/ 	.short	0x0020
        /*0034*/ 	.byte	0x00, 0xf4, 0x21, 0x00


	//----- nvinfo : EIATTR_KPARAM_INFO
	.align		4
.L_17:
        /*0038*/ 	.byte	0x04, 0x17
        /*003a*/ 	.short	(.L_19 - .L_18)
.L_18:
        /*003c*/ 	.word	0x00000000
        /*0040*/ 	.short	0x0003
        /*0042*/ 	.short	0x0018
        /*0044*/ 	.byte	0x00, 0xf4, 0x21, 0x00


	//----- nvinfo : EIATTR_KPARAM_INFO
	.align		4
.L_19:
        /*0048*/ 	.byte	0x04, 0x17
        /*004a*/ 	.short	(.L_21 - .L_20)
.L_20:
        /*004c*/ 	.word	0x00000000
        /*0050*/ 	.short	0x0002
        /*0052*/ 	.short	0x0010
        /*0054*/ 	.byte	0x00, 0xf4, 0x21, 0x00


	//----- nvinfo : EIATTR_KPARAM_INFO
	.align		4
.L_21:
        /*0058*/ 	.byte	0x04, 0x17
        /*005a*/ 	.short	(.L_23 - .L_22)
.L_22:
        /*005c*/ 	.word	0x00000000
        /*0060*/ 	.short	0x0001
        /*0062*/ 	.short	0x0008
        /*0064*/ 	.byte	0x00, 0xf4, 0x21, 0x00


	//----- nvinfo : EIATTR_KPARAM_INFO
	.align		4
.L_23:
        /*0068*/ 	.byte	0x04, 0x17
        /*006a*/ 	.short	(.L_25 - .L_24)
.L_24:
        /*006c*/ 	.word	0x00000000
        /*0070*/ 	.short	0x0000
        /*0072*/ 	.short	0x0000
        /*0074*/ 	.byte	0x00, 0xf4, 0x21, 0x00


	//----- nvinfo : EIATTR_SPARSE_MMA_MASK
	.align		4
.L_25:
        /*0078*/ 	.byte	0x03, 0x50
        /*007a*/ 	.short	0x0000


	//----- nvinfo : EIATTR_MAXREG_COUNT
	.align		4
        /*007c*/ 	.byte	0x03, 0x1b
        /*007e*/ 	.short	0x00ff


	//----- nvinfo : EIATTR_EXIT_INSTR_OFFSETS
	.align		4
        /*0080*/ 	.byte	0x04, 0x1c
        /*0082*/ 	.short	(.L_27 - .L_26)


	//   ....[0]....
.L_26:
        /*0084*/ 	.word	0x000003d0


	//----- nvinfo : EIATTR_REQNTID
	.align		4
.L_27:
        /*0088*/ 	.byte	0x04, 0x10
        /*008a*/ 	.short	(.L_29 - .L_28)
.L_28:
        /*008c*/ 	.word	0x00000100
        /*0090*/ 	.word	0x00000001
        /*0094*/ 	.word	0x00000001


	//----- nvinfo : EIATTR_CBANK_PARAM_SIZE
	.align		4
.L_29:
        /*0098*/ 	.byte	0x03, 0x19
        /*009a*/ 	.short	0x0034


	//----- nvinfo : EIATTR_PARAM_CBANK
	.align		4
        /*009c*/ 	.byte	0x04, 0x0a
        /*009e*/ 	.short	(.L_31 - .L_30)
	.align		4
.L_30:
        /*00a0*/ 	.word	index@(.nv.constant0.triton_poi_fused__native_batch_norm_legit_no_training_relu_2)
        /*00a4*/ 	.short	0x0210
        /*00a6*/ 	.short	0x0034


	//----- nvinfo : EIATTR_SW_WAR
	.align		4
.L_31:
        /*00a8*/ 	.byte	0x04, 0x36
        /*00aa*/ 	.short	(.L_33 - .L_32)
.L_32:
        /*00ac*/ 	.word	0x00000008
.L_33:


//--------------------- .nv.callgraph             --------------------------
	.section	.nv.callgraph,"",@"SHT_CUDA_CALLGRAPH"
	.align	4
	.sectionentsize	8
	.align		4
        /*0000*/ 	.word	0x00000000
	.align		4
        /*0004*/ 	.word	0xffffffff
	.align		4
        /*0008*/ 	.word	0x00000000
	.align		4
        /*000c*/ 	.word	0xfffffffe
	.align		4
        /*0010*/ 	.word	0x00000000
	.align		4
        /*0014*/ 	.word	0xfffffffd
	.align		4
        /*0018*/ 	.word	0x00000000
	.align		4
        /*001c*/ 	.word	0xfffffffc


//--------------------- .nv.constant4             --------------------------
	.section	.nv.constant4,"a",@progbits
	.align	8
	.align		8
.nv.constant4:
        /*0000*/ 	.dword	_$_str
	.align		8
        /*0008*/ 	.dword	_$_str_$_2


//--------------------- .text.triton_poi_fused__native_batch_norm_legit_no_training_relu_2 --------------------------
	.section	.text.triton_poi_fused__native_batch_norm_legit_no_training_relu_2,"ax",@progbits
	.align	128
        .global         triton_poi_fused__native_batch_norm_legit_no_training_relu_2
        .type           triton_poi_fused__native_batch_norm_legit_no_training_relu_2,@function
        .size           triton_poi_fused__native_batch_norm_legit_no_training_relu_2,(.L_x_1 - triton_poi_fused__native_batch_norm_legit_no_training_relu_2)
        .other          triton_poi_fused__native_batch_norm_legit_no_training_relu_2,@"STO_CUDA_ENTRY STV_DEFAULT"
triton_poi_fused__native_batch_norm_legit_no_training_relu_2:
.text.triton_poi_fused__native_batch_norm_legit_no_training_relu_2:
[----:B------:R-:W-:Y:S01]  /*0000*/  LDC R1, c[0x0][0x28] ;  /* 0x00000a00ff017b82 */ /* 0x000fe20000000800 */
[----:B------:R-:W1:Y:S01]  /*0010*/  S2R R0, SR_TID.X ;  /* 0x0000000000007919 */ /* 0x000e620000002100 */
[----:B------:R-:W-:-:S06]  /*0020*/  HFMA2.MMA R2, -RZ, RZ, 0, 0 ;  /* 0x00000000ff027435 */ /* 0x000fcc00000001ff */
[----:B------:R-:W2:Y:S01]  /*0030*/  LDC.64 R4, c[0x0][0x220] ;  /* 0x00008800ff047b82 */ /* 0x000ea20000000a00 */
[----:B------:R-:W-:Y:S01]  /*0040*/  ULDC.64 UR4, c[0x0][0x208] ;  /* 0x0000820000047ab9 */ /* 0x000fe20000000a00 */
[----:B------:R-:W3:Y:S06]  /*0050*/  S2R R3, SR_CTAID.X ;  /* 0x0000000000037919 */ /* 0x000eec0000002500 */
[----:B------:R-:W4:Y:S08]  /*0060*/  LDC.64 R8, c[0x0][0x218] ;  /* 0x00008600ff087b82 */ /* 0x000f300000000a00 */
[----:B------:R-:W5:Y:S08]  /*0070*/  LDC.64 R10, c[0x0][0x228] ;  /* 0x00008a00ff0a7b82 */ /* 0x000f700000000a00 */
[----:B------:R-:W5:Y:S01]  /*0080*/  LDC.64 R12, c[0x0][0x230] ;  /* 0x00008c00ff0c7b82 */ /* 0x000f620000000a00 */
[----:B-1----:R-:W-:-:S04]  /*0090*/  SHF.L.U32 R0, R0, 0x1, RZ ;  /* 0x0000000100007819 */ /* 0x002fc800000006ff */
[----:B------:R-:W-:-:S04]  /*00a0*/  LOP3.LUT R0, R0, 0x1fe, RZ, 0xc0, !PT ;  /* 0x000001fe00007812 */ /* 0x000fc800078ec0ff */
[----:B---3--:R-:W-:-:S05]  /*00b0*/  LEA R3, R3, R0, 0x9 ;  /* 0x0000000003037211 */ /* 0x008fca00078e48ff */
[----:B------:R-:W-:-:S05]  /*00c0*/  IMAD.HI R0, R3, -0x4bf4bf4b, R2 ;  /* 0xb40b40b503007827 */ /* 0x000fca00078e0202 */
[----:B------:R-:W-:-:S04]  /*00d0*/  SHF.R.U32.HI R7, RZ, 0x1f, R0 ;  /* 0x0000001fff077819 */ /* 0x000fc80000011600 */
[----:B------:R-:W-:-:S05]  /*00e0*/  LEA.HI.SX32 R7, R0, R7, 0x17 ;  /* 0x0000000700077211 */ /* 0x000fca00078fbaff */
[----:B------:R-:W-:Y:S02]  /*00f0*/  IMAD R15, R7, -0x2d8, R3 ;  /* 0xfffffd28070f7824 */ /* 0x000fe400078e0203 */
[----:B------:R-:W1:Y:S02]  /*0100*/  LDC.64 R6, c[0x0][0x210] ;  /* 0x00008400ff067b82 */ /* 0x000e640000000a00 */
[----:B--2---:R-:W-:-:S06]  /*0110*/  IMAD.WIDE R4, R15, 0x4, R4 ;  /* 0x000000040f047825 */ /* 0x004fcc00078e0204 */
[----:B------:R-:W2:Y:S01]  /*0120*/  LDG.E.EL.64 R4, desc[UR4][R4.64] ;  /* 0x0000000404047981 */ /* 0x000ea2000c2e1b00 */
[----:B----4-:R-:W-:-:S04]  /*0130*/  IMAD.WIDE R8, R15, 0x4, R8 ;  /* 0x000000040f087825 */ /* 0x010fc800078e0208 */
[C---:B-----5:R-:W-:Y:S02]  /*0140*/  IMAD.WIDE R10, R15.reuse, 0x4, R10 ;  /* 0x000000040f0a7825 */ /* 0x060fe400078e020a */
[----:B------:R-:W3:Y:S02]  /*0150*/  LDG.E.EL.64 R8, desc[UR4][R8.64] ;  /* 0x0000000408087981 */ /* 0x000ee4000c2e1b00 */
[----:B0-----:R-:W-:Y:S02]  /*0160*/  IMAD.WIDE R12, R15, 0x4, R12 ;  /* 0x000000040f0c7825 */ /* 0x001fe400078e020c */
[----:B------:R-:W4:Y:S04]  /*0170*/  LDG.E.EL.64 R10, desc[UR4][R10.64] ;  /* 0x000000040a0a7981 */ /* 0x000f28000c2e1b00 */
[----:B------:R-:W4:Y:S01]  /*0180*/  LDG.E.EL.64 R12, desc[UR4][R12.64] ;  /* 0x000000040c0c7981 */ /* 0x000f22000c2e1b00 */
[----:B-1----:R-:W-:-:S06]  /*0190*/  IMAD.WIDE R6, R3, 0x4, R6 ;  /* 0x0000000403067825 */ /* 0x002fcc00078e0206 */
[----:B------:R-:W3:Y:S01]  /*01a0*/  LDG.E.64 R6, desc[UR4][R6.64] ;  /* 0x0000000406067981 */ /* 0x000ee2000c1e1b00 */
[----:B------:R-:W-:Y:S01]  /*01b0*/  MOV R17, 0x3e800000 ;  /* 0x3e80000000117802 */ /* 0x000fe20000000f00 */
[----:B--2---:R-:W-:Y:S01]  /*01c0*/  FADD R4, R4, 9.9999997473787516356e-06 ;  /* 0x3727c5ac04047421 */ /* 0x004fe20000000000 */
[----:B------:R-:W-:-:S03]  /*01d0*/  FADD R5, R5, 9.9999997473787516356e-06 ;  /* 0x3727c5ac05057421 */ /* 0x000fc60000000000 */
[----:B------:R-:W0:Y:S08]  /*01e0*/  MUFU.SQRT R0, R4 ;  /* 0x0000000400007308 */ /* 0x000e300000002000 */
[----:B------:R1:W2:Y:S01]  /*01f0*/  MUFU.SQRT R2, R5 ;  /* 0x0000000500027308 */ /* 0x0002a20000002000 */
[C---:B0-----:R-:W-:Y:S02]  /*0200*/  FSETP.GT.AND P0, PT, R0.reuse, 8.50705917302346158658e+37, PT ;  /* 0x7e8000000000780b */ /* 0x041fe40003f04000 */
[----:B------:R-:W-:Y:S01]  /*0210*/  FSETP.GEU.AND P2, PT, R0, 1.175494350822287508e-38, PT ;  /* 0x008000000000780b */ /* 0x000fe20003f4e000 */
[----:B-1----:R-:W0:Y:S01]  /*0220*/  LDC.64 R4, c[0x0][0x238] ;  /* 0x00008e00ff047b82 */ /* 0x002e220000000a00 */
[----:B--2---:R-:W-:-:S02]  /*0230*/  FSETP.GT.AND P1, PT, R2, 8.50705917302346158658e+37, PT ;  /* 0x7e8000000200780b */ /* 0x004fc40003f24000 */
[----:B------:R-:W-:-:S07]  /*0240*/  FSETP.GEU.AND P3, PT, R2, 1.175494350822287508e-38, PT ;  /* 0x008000000200780b */ /* 0x000fce0003f6e000 */
[----:B------:R-:W-:-:S04]  /*0250*/  @P0 FMUL R0, R0, 0.25 ;  /* 0x3e80000000000820 */ /* 0x000fc80000400000 */
[----:B------:R-:W-:Y:S01]  /*0260*/  @!P2 FMUL R0, R0, 16777216 ;  /* 0x4b8000000000a820 */ /* 0x000fe20000400000 */
[----:B------:R-:W-:-:S04]  /*0270*/  @P1 FMUL R2, R2, 0.25 ;  /* 0x3e80000002021820 */ /* 0x000fc80000400000 */
[----:B------:R-:W-:Y:S01]  /*0280*/  @!P3 FMUL R2, R2, 16777216 ;  /* 0x4b8000000202b820 */ /* 0x000fe20000400000 */
[----:B------:R-:W1:Y:S01]  /*0290*/  MUFU.RCP R0, R0 ;  /* 0x0000000000007308 */ /* 0x000e620000001000 */
[----:B------:R-:W-:-:S07]  /*02a0*/  FSEL R15, R17, 1, P0 ;  /* 0x3f800000110f7808 */ /* 0x000fce0000000000 */
[----:B------:R-:W2:Y:S01]  /*02b0*/  MUFU.RCP R2, R2 ;  /* 0x0000000200027308 */ /* 0x000ea20000001000 */
[----:B------:R-:W-:Y:S01]  /*02c0*/  FSEL R17, R17, 1, P1 ;  /* 0x3f80000011117808 */ /* 0x000fe20000800000 */
[----:B------:R-:W-:-:S04]  /*02d0*/  @!P2 FMUL R15, R15, 16777216 ;  /* 0x4b8000000f0fa820 */ /* 0x000fc80000400000 */
[----:B------:R-:W-:Y:S01]  /*02e0*/  @!P3 FMUL R17, R17, 16777216 ;  /* 0x4b8000001111b820 */ /* 0x000fe20000400000 */
[----:B-1----:R-:W-:Y:S01]  /*02f0*/  FMUL R15, R0, R15 ;  /* 0x0000000f000f7220 */ /* 0x002fe20000400000 */
[----:B---3--:R-:W-:Y:S01]  /*0300*/  FADD R7, R7, -R9 ;  /* 0x8000000907077221 */ /* 0x008fe20000000000 */
[----:B------:R-:W-:Y:S01]  /*0310*/  FADD R6, R6, -R8 ;  /* 0x8000000806067221 */ /* 0x000fe20000000000 */
[----:B--2---:R-:W-:-:S03]  /*0320*/  FMUL R0, R2, R17 ;  /* 0x0000001102007220 */ /* 0x004fc60000400000 */
[----:B------:R-:W-:Y:S01]  /*0330*/  FMUL R15, R6, R15 ;  /* 0x0000000f060f7220 */ /* 0x000fe20000400000 */
[----:B------:R-:W-:-:S03]  /*0340*/  FMUL R0, R7, R0 ;  /* 0x0000000007007220 */ /* 0x000fc60000400000 */
[----:B----4-:R-:W-:Y:S01]  /*0350*/  FFMA R10, R10, R15, R12 ;  /* 0x0000000f0a0a7223 */ /* 0x010fe2000000000c */
[----:B------:R-:W-:-:S04]  /*0360*/  FFMA R0, R11, R0, R13 ;  /* 0x000000000b007223 */ /* 0x000fc8000000000d */
[----:B------:R-:W-:Y:S02]  /*0370*/  FSETP.GEU.AND P0, PT, R10, RZ, PT ;  /* 0x000000ff0a00720b */ /* 0x000fe40003f0e000 */
[----:B------:R-:W-:Y:S01]  /*0380*/  FSETP.GEU.AND P1, PT, R0, RZ, PT ;  /* 0x000000ff0000720b */ /* 0x000fe20003f2e000 */
[----:B0-----:R-:W-:Y:S01]  /*0390*/  IMAD.WIDE R4, R3, 0x4, R4 ;  /* 0x0000000403047825 */ /* 0x001fe200078e0204 */
[----:B------:R-:W-:Y:S02]  /*03a0*/  FSEL R10, R10, RZ, P0 ;  /* 0x000000ff0a0a7208 */ /* 0x000fe40000000000 */
[----:B------:R-:W-:-:S05]  /*03b0*/  FSEL R11, R0, RZ, P1 ;  /* 0x000000ff000b7208 */ /* 0x000fca0000800000 */
[----:B------:R-:W-:Y:S01]  /*03c0*/  STG.E.64 desc[UR4][R4.64], R10 ;  /* 0x0000000a04007986 */ /* 0x000fe2000c101b04 */
[----:B------:R-:W-:Y:S05]  /*03d0*/  EXIT ;  /* 0x000000000000794d */ /* 0x000fea0003800000 */
.L_x_0:
[----:B------:R-:W-:-:S00]  /*03e0*/  BRA `(.L_x_0) ;  /* 0xfffffffc00fc7947 */ /* 0x000fc0000383ffff */
[----:B------:R-:W-:-:S00]  /*03f0*/  NOP ;  /* 0x0000000000007918 */ /* 0x000fc00000000000 */
        /* <DEDUP_REMOVED lines=8> */
.L_x_1:


//--------------------- .nv.global.init           --------------------------
	.section	.nv.global.init,"aw",@progbits
.nv.global.init:
	.type		_$_str,@object
	.size		_$_str,(_$_str_$_2 - _$_str)
_$_str:
        /*0000*/ 	.byte	0x5f, 0x5f, 0x43, 0x55, 0x44, 0x41, 0x5f, 0x46, 0x54, 0x5a, 0x00
	.type		_$_str_$_2,@object
	.size		_$_str_$_2,(.L_1 - _$_str_$_2)
_$_str_$_2:
        /*000b*/ 	.byte	0x5f, 0x5f, 0x43, 0x55, 0x44, 0x41, 0x5f, 0x50, 0x52, 0x45, 0x43, 0x5f, 0x53, 0x51, 0x52, 0x54
        /*001b*/ 	.byte	0x00
.L_1:


//--------------------- .nv.constant0.triton_poi_fused__native_batch_norm_legit_no_training_relu_2 --------------------------
	.section	.nv.constant0.triton_poi_fused__native_batch_norm_legit_no_training_relu_2,"a",@progbits
	.sectionflags	@""
	.align	4
.nv.constant0.triton_poi_fused__native_batch_norm_legit_no_training_relu_2:
	.zero		580
